	.headerflags	@"EF_CUDA_TEXMODE_UNIFIED EF_CUDA_64BIT_ADDRESS EF_CUDA_ACCELERATORS EF_CUDA_SM90 EF_CUDA_VIRTUAL_SM(EF_CUDA_SM90)"
	.elftype	@"ET_EXEC"


//--------------------- .nv.info                  --------------------------
	.section	.nv.info,"",@"SHT_CUDA_INFO"
	.align	4


	//----- nvinfo : EIATTR_REGCOUNT
	.align		4
        /*0000*/ 	.byte	0x04, 0x2f
        /*0002*/ 	.short	(.L_3 - .L_2)
	.align		4
.L_2:
        /*0004*/ 	.word	index@(triton_poi_fused__native_batch_norm_legit_no_training_cat_relu_35)
        /*0008*/ 	.word	0x0000002a


	//----- nvinfo : EIATTR_MIN_STACK_SIZE
	.align		4
.L_3:
        /*000c*/ 	.byte	0x04, 0x12
        /*000e*/ 	.short	(.L_5 - .L_4)
	.align		4
.L_4:
        /*0010*/ 	.word	index@(triton_poi_fused__native_batch_norm_legit_no_training_cat_relu_35)
        /*0014*/ 	.word	0x00000000


	//----- nvinfo : EIATTR_FRAME_SIZE
	.align		4
.L_5:
        /*0018*/ 	.byte	0x04, 0x11
        /*001a*/ 	.short	(.L_7 - .L_6)
	.align		4
.L_6:
        /*001c*/ 	.word	index@(triton_poi_fused__native_batch_norm_legit_no_training_cat_relu_35)
        /*0020*/ 	.word	0x00000000


	//----- nvinfo : EIATTR_MIN_STACK_SIZE
	.align		4
.L_7:
        /*0024*/ 	.byte	0x04, 0x12
        /*0026*/ 	.short	(.L_9 - .L_8)
	.align		4
.L_8:
        /*0028*/ 	.word	index@(triton_poi_fused__native_batch_norm_legit_no_training_cat_relu_35)
        /*002c*/ 	.word	0x00000000
.L_9:


//--------------------- .nv.info.triton_poi_fused__native_batch_norm_legit_no_training_cat_relu_35 --------------------------
	.section	.nv.info.triton_poi_fused__native_batch_norm_legit_no_training_cat_relu_35,"",@"SHT_CUDA_INFO"
	.sectionflags	@""
	.align	4


	//----- nvinfo : EIATTR_CUDA_API_VERSION
	.align		4
        /*0000*/ 	.byte	0x04, 0x37
        /*0002*/ 	.short	(.L_11 - .L_10)
.L_10:
        /*0004*/ 	.word	0x0000007c


	//----- nvinfo : EIATTR_KPARAM_INFO
	.align		4
.L_11:
        /*0008*/ 	.byte	0x04, 0x17
        /*000a*/ 	.short	(.L_13 - .L_12)
.L_12:
        /*000c*/ 	.word	0x00000000
        /*0010*/ 	.short	0x000c
        /*0012*/ 	.short	0x0060
        /*0014*/ 	.byte	0x00, 0xf0, 0x11, 0x00


	//----- nvinfo : EIATTR_KPARAM_INFO
	.align		4
.L_13:
        /*0018*/ 	.byte	0x04, 0x17
        /*001a*/ 	.short	(.L_15 - .L_14)
.L_14:
        /*001c*/ 	.word	0x00000000
        /*0020*/ 	.short	0x000b
        /*0022*/ 	.short	0x0058
        /*0024*/ 	.byte	0x00, 0xf4, 0x21, 0x00


	//----- nvinfo : EIATTR_KPARAM_INFO
	.align		4
.L_15:
        /*0028*/ 	.byte	0x04, 0x17
        /*002a*/ 	.short	(.L_17 - .L_16)
.L_16:
        /*002c*/ 	.word	0x00000000
        /*0030*/ 	.short	0x000a
        /*0032*/ 	.short	0x0050
        /*0034*/ 	.byte	0x00, 0xf4, 0x21, 0x00


	//----- nvinfo : EIATTR_KPARAM_INFO
	.align		4
.L_17:
        /*0038*/ 	.byte	0x04, 0x17
        /*003a*/ 	.short	(.L_19 - .L_18)
.L_18:
        /*003c*/ 	.word	0x00000000
        /*0040*/ 	.short	0x0009
        /*0042*/ 	.short	0x0048
        /*0044*/ 	.byte	0x00, 0xf4, 0x21, 0x00


	//----- nvinfo : EIATTR_KPARAM_INFO
	.align		4
.L_19:
        /*0048*/ 	.byte	0x04, 0x17
        /*004a*/ 	.short	(.L_21 - .L_20)
.L_20:
        /*004c*/ 	.word	0x00000000
        /*0050*/ 	.short	0x0008
        /*0052*/ 	.short	0x0040
        /*0054*/ 	.byte	0x00, 0xf4, 0x21, 0x00


	//----- nvinfo : EIATTR_KPARAM_INFO
	.align		4
.L_21:
        /*0058*/ 	.byte	0x04, 0x17
        /*005a*/ 	.short	(.L_23 - .L_22)
.L_22:
        /*005c*/ 	.word	0x00000000
        /*0060*/ 	.short	0x0007
        /*0062*/ 	.short	0x0038
        /*0064*/ 	.byte	0x00, 0xf4, 0x21, 0x00


	//----- nvinfo : EIATTR_KPARAM_INFO
	.align		4
.L_23:
        /*0068*/ 	.byte	0x04, 0x17
        /*006a*/ 	.short	(.L_25 - .L_24)
.L_24:
        /*006c*/ 	.word	0x00000000
        /*0070*/ 	.short	0x0006
        /*0072*/ 	.short	0x0030
        /*0074*/ 	.byte	0x00, 0xf4, 0x21, 0x00


	//----- nvinfo : EIATTR_KPARAM_INFO
	.align		4
.L_25:
        /*0078*/ 	.byte	0x04, 0x17
        /*007a*/ 	.short	(.L_27 - .L_26)
.L_26:
        /*007c*/ 	.word	0x00000000
        /*0080*/ 	.short	0x0005
        /*0082*/ 	.short	0x0028
        /*0084*/ 	.byte	0x00, 0xf4, 0x21, 0x00


	//----- nvinfo : EIATTR_KPARAM_INFO
	.align		4
.L_27:
        /*0088*/ 	.byte	0x04, 0x17
        /*008a*/ 	.short	(.L_29 - .L_28)
.L_28:
        /*008c*/ 	.word	0x00000000
        /*0090*/ 	.short	0x0004
        /*0092*/ 	.short	0x0020
        /*0094*/ 	.byte	0x00, 0xf4, 0x21, 0x00


	//----- nvinfo : EIATTR_KPARAM_INFO
	.align		4
.L_29:
        /*0098*/ 	.byte	0x04, 0x17
        /*009a*/ 	.short	(.L_31 - .L_30)
.L_30:
        /*009c*/ 	.word	0x00000000
        /*00a0*/ 	.short	0x0003
        /*00a2*/ 	.short	0x0018
        /*00a4*/ 	.byte	0x00, 0xf4, 0x21, 0x00


	//----- nvinfo : EIATTR_KPARAM_INFO
	.align		4
.L_31:
        /*00a8*/ 	.byte	0x04, 0x17
        /*00aa*/ 	.short	(.L_33 - .L_32)
.L_32:
        /*00ac*/ 	.word	0x00000000
        /*00b0*/ 	.short	0x0002
        /*00b2*/ 	.short	0x0010
        /*00b4*/ 	.byte	0x00, 0xf4, 0x21, 0x00


	//----- nvinfo : EIATTR_KPARAM_INFO
	.align		4
.L_33:
        /*00b8*/ 	.byte	0x04, 0x17
        /*00ba*/ 	.short	(.L_35 - .L_34)
.L_34:
        /*00bc*/ 	.word	0x00000000
        /*00c0*/ 	.short	0x0001
        /*00c2*/ 	.short	0x0008
        /*00c4*/ 	.byte	0x00, 0xf4, 0x21, 0x00


	//----- nvinfo : EIATTR_KPARAM_INFO
	.align		4
.L_35:
        /*00c8*/ 	.byte	0x04, 0x17
        /*00ca*/ 	.short	(.L_37 - .L_36)
.L_36:
        /*00cc*/ 	.word	0x00000000
        /*00d0*/ 	.short	0x0000
        /*00d2*/ 	.short	0x0000
        /*00d4*/ 	.byte	0x00, 0xf4, 0x21, 0x00


	//----- nvinfo : EIATTR_SPARSE_MMA_MASK
	.align		4
.L_37:
        /*00d8*/ 	.byte	0x03, 0x50
        /*00da*/ 	.short	0x0000


	//----- nvinfo : EIATTR_MAXREG_COUNT
	.align		4
        /*00dc*/ 	.byte	0x03, 0x1b
        /*00de*/ 	.short	0x00ff


	//----- nvinfo : EIATTR_EXIT_INSTR_OFFSETS
	.align		4
        /*00e0*/ 	.byte	0x04, 0x1c
        /*00e2*/ 	.short	(.L_39 - .L_38)


	//   ....[0]....
.L_38:
        /*00e4*/ 	.word	0x00001230


	//----- nvinfo : EIATTR_REQNTID
	.align		4
.L_39:
        /*00e8*/ 	.byte	0x04, 0x10
        /*00ea*/ 	.short	(.L_41 - .L_40)
.L_40:
        /*00ec*/ 	.word	0x00000080
        /*00f0*/ 	.word	0x00000001
        /*00f4*/ 	.word	0x00000001


	//----- nvinfo : EIATTR_CBANK_PARAM_SIZE
	.align		4
.L_41:
        /*00f8*/ 	.byte	0x03, 0x19
        /*00fa*/ 	.short	0x0064


	//----- nvinfo : EIATTR_PARAM_CBANK
	.align		4
        /*00fc*/ 	.byte	0x04, 0x0a
        /*00fe*/ 	.short	(.L_43 - .L_42)
	.align		4
.L_42:
        /*0100*/ 	.word	index@(.nv.constant0.triton_poi_fused__native_batch_norm_legit_no_training_cat_relu_35)
        /*0104*/ 	.short	0x0210
        /*0106*/ 	.short	0x0064


	//----- nvinfo : EIATTR_SW_WAR
	.align		4
.L_43:
        /*0108*/ 	.byte	0x04, 0x36
        /*010a*/ 	.short	(.L_45 - .L_44)
.L_44:
        /*010c*/ 	.word	0x00000008
.L_45:


//--------------------- .nv.callgraph             --------------------------
	.section	.nv.callgraph,"",@"SHT_CUDA_CALLGRAPH"
	.align	4
	.sectionentsize	8
	.align		4
        /*0000*/ 	.word	0x00000000
	.align		4
        /*0004*/ 	.word	0xffffffff
	.align		4
        /*0008*/ 	.word	0x00000000
	.align		4
        /*000c*/ 	.word	0xfffffffe
	.align		4
        /*0010*/ 	.word	0x00000000
	.align		4
        /*0014*/ 	.word	0xfffffffd
	.align		4
        /*0018*/ 	.word	0x00000000
	.align		4
        /*001c*/ 	.word	0xfffffffc


//--------------------- .nv.constant4             --------------------------
	.section	.nv.constant4,"a",@progbits
	.align	8
	.align		8
.nv.constant4:
        /*0000*/ 	.dword	_$_str
	.align		8
        /*0008*/ 	.dword	_$_str_$_2


//--------------------- .text.triton_poi_fused__native_batch_norm_legit_no_training_cat_relu_35 --------------------------
	.section	.text.triton_poi_fused__native_batch_norm_legit_no_training_cat_relu_35,"ax",@progbits
	.align	128
        .global         triton_poi_fused__native_batch_norm_legit_no_training_cat_relu_35
        .type           triton_poi_fused__native_batch_norm_legit_no_training_cat_relu_35,@function
        .size           triton_poi_fused__native_batch_norm_legit_no_training_cat_relu_35,(.L_x_1 - triton_poi_fused__native_batch_norm_legit_no_training_cat_relu_35)
        .other          triton_poi_fused__native_batch_norm_legit_no_training_cat_relu_35,@"STO_CUDA_ENTRY STV_DEFAULT"
triton_poi_fused__native_batch_norm_legit_no_training_cat_relu_35:
.text.triton_poi_fused__native_batch_norm_legit_no_training_cat_relu_35:
[----:B------:R-:W-:Y:S01]  /*0000*/  LDC R1, c[0x0][0x28] ;  /* 0x00000a00ff017b82 */ /* 0x000fe20000000800 */
[----:B------:R-:W1:Y:S01]  /*0010*/  S2R R0, SR_TID.X ;  /* 0x0000000000007919 */ /* 0x000e620000002100 */
[----:B------:R-:W-:Y:S01]  /*0020*/  ULDC.64 UR6, c[0x0][0x230] ;  /* 0x00008c0000067ab9 */ /* 0x000fe20000000a00 */
[----:B------:R-:W-:Y:S01]  /*0030*/  ULDC.64 UR8, c[0x0][0x238] ;  /* 0x00008e0000087ab9 */ /* 0x000fe20000000a00 */
[----:B------:R-:W-:Y:S01]  /*0040*/  ULDC.64 UR10, c[0x0][0x228] ;  /* 0x00008a00000a7ab9 */ /* 0x000fe20000000a00 */
[----:B------:R-:W2:Y:S01]  /*0050*/  S2R R5, SR_CTAID.X ;  /* 0x0000000000057919 */ /* 0x000ea20000002500 */
[----:B------:R-:W-:Y:S02]  /*0060*/  CS2R R16, SRZ ;  /* 0x0000000000107805 */ /* 0x000fe4000001ff00 */
[----:B------:R-:W-:Y:S02]  /*0070*/  CS2R R18, SRZ ;  /* 0x0000000000127805 */ /* 0x000fe4000001ff00 */
[----:B------:R-:W-:-:S02]  /*0080*/  CS2R R8, SRZ ;  /* 0x0000000000087805 */ /* 0x000fc4000001ff00 */
[----:B------:R-:W-:Y:S02]  /*0090*/  CS2R R10, SRZ ;  /* 0x00000000000a7805 */ /* 0x000fe4000001ff00 */
[----:B------:R-:W-:Y:S02]  /*00a0*/  CS2R R12, SRZ ;  /* 0x00000000000c7805 */ /* 0x000fe4000001ff00 */
[----:B------:R-:W-:Y:S01]  /*00b0*/  CS2R R14, SRZ ;  /* 0x00000000000e7805 */ /* 0x000fe2000001ff00 */
[----:B------:R-:W-:Y:S01]  /*00c0*/  ULDC.64 UR4, c[0x0][0x208] ;  /* 0x0000820000047ab9 */ /* 0x000fe20000000a00 */
[----:B------:R-:W3:Y:S08]  /*00d0*/  LDC.64 R36, c[0x0][0x240] ;  /* 0x00009000ff247b82 */ /* 0x000ef00000000a00 */
[----:B------:R-:W4:Y:S01]  /*00e0*/  LDC.64 R38, c[0x0][0x258] ;  /* 0x00009600ff267b82 */ /* 0x000f220000000a00 */
[----:B-1----:R-:W-:Y:S01]  /*00f0*/  IMAD.SHL.U32 R0, R0, 0x4, RZ ;  /* 0x0000000400007824 */ /* 0x002fe200078e00ff */
[----:B--2---:R-:W-:-:S04]  /*0100*/  SHF.R.S32.HI R3, RZ, 0x15, R5 ;  /* 0x00000015ff037819 */ /* 0x004fc80000011405 */
[----:B------:R-:W-:Y:S02]  /*0110*/  LOP3.LUT R0, R0, 0x1fc, RZ, 0xc0, !PT ;  /* 0x000001fc00007812 */ /* 0x000fe400078ec0ff */
[----:B------:R-:W-:-:S03]  /*0120*/  SGXT R3, R3, 0x1 ;  /* 0x000000010303781a */ /* 0x000fc60000000200 */
[----:B------:R-:W-:-:S04]  /*0130*/  IMAD R2, R5, 0x400, R0 ;  /* 0x0000040005027824 */ /* 0x000fc800078e0200 */
[----:B------:R-:W-:Y:S01]  /*0140*/  IMAD.HI R27, R2, 0x30c30c31, RZ ;  /* 0x30c30c31021b7827 */ /* 0x000fe200078e02ff */
[----:B------:R-:W-:-:S04]  /*0150*/  LEA.HI R0, R3, R2, RZ, 0xa ;  /* 0x0000000203007211 */ /* 0x000fc800078f50ff */
[----:B------:R-:W-:Y:S02]  /*0160*/  SHF.R.S32.HI R31, RZ, 0xa, R0 ;  /* 0x0000000aff1f7819 */ /* 0x000fe40000011400 */
[----:B------:R-:W-:Y:S02]  /*0170*/  SHF.R.U32.HI R4, RZ, 0x1f, R27 ;  /* 0x0000001fff047819 */ /* 0x000fe4000001161b */
[----:B------:R-:W-:Y:S01]  /*0180*/  LOP3.LUT R5, R0, 0xfffffc00, RZ, 0xc0, !PT ;  /* 0xfffffc0000057812 */ /* 0x000fe200078ec0ff */
[----:B------:R-:W-:Y:S01]  /*0190*/  IMAD.HI R6, R31, 0x30c30c31, RZ ;  /* 0x30c30c311f067827 */ /* 0x000fe200078e02ff */
[----:B------:R-:W-:-:S03]  /*01a0*/  LEA.HI.SX32 R27, R27, R4, 0x11 ;  /* 0x000000041b1b7211 */ /* 0x000fc600078f8aff */
[----:B------:R-:W-:Y:S01]  /*01b0*/  IMAD.IADD R0, R2, 0x1, -R5 ;  /* 0x0000000102007824 */ /* 0x000fe200078e0a05 */
[----:B------:R-:W-:-:S03]  /*01c0*/  SHF.R.U32.HI R7, RZ, 0x1f, R6 ;  /* 0x0000001fff077819 */ /* 0x000fc60000011606 */
[----:B------:R-:W-:Y:S01]  /*01d0*/  IMAD R0, R27, 0x3000, R0 ;  /* 0x000030001b007824 */ /* 0x000fe200078e0200 */
[----:B------:R-:W-:-:S04]  /*01e0*/  LEA.HI.SX32 R6, R6, R7, 0x1b ;  /* 0x0000000706067211 */ /* 0x000fc800078fdaff */
[----:B------:R-:W-:Y:S01]  /*01f0*/  SHF.R.S32.HI R4, RZ, 0x1f, R0 ;  /* 0x0000001fff047819 */ /* 0x000fe20000011400 */
[----:B------:R-:W-:-:S04]  /*0200*/  IMAD R31, R6, -0xa8, R31 ;  /* 0xffffff58061f7824 */ /* 0x000fc800078e021f */
[C---:B------:R-:W-:Y:S01]  /*0210*/  IMAD.SHL.U32 R5, R31.reuse, 0x400, RZ ;  /* 0x000004001f057824 */ /* 0x040fe200078e00ff */
[C---:B------:R-:W-:Y:S01]  /*0220*/  ISETP.GT.AND P4, PT, R31.reuse, 0x9b, PT ;  /* 0x0000009b1f00780c */ /* 0x040fe20003f84270 */
[C---:B------:R-:W-:Y:S02]  /*0230*/  VIADD R7, R31.reuse, 0xffffff70 ;  /* 0xffffff701f077836 */ /* 0x040fe40000000000 */
[----:B------:R-:W-:Y:S01]  /*0240*/  VIADD R6, R31, 0xffffff7c ;  /* 0xffffff7c1f067836 */ /* 0x000fe20000000000 */
[----:B------:R-:W-:Y:S02]  /*0250*/  IADD3 R0, P1, R0, R5, RZ ;  /* 0x0000000500007210 */ /* 0x000fe40007f3e0ff */
[----:B------:R-:W-:Y:S02]  /*0260*/  ISETP.GE.U32.AND P3, PT, R7, 0xc, PT ;  /* 0x0000000c0700780c */ /* 0x000fe40003f66070 */
[----:B------:R-:W-:Y:S01]  /*0270*/  LEA.HI.X.SX32 R5, R5, R4, 0x1, P1 ;  /* 0x0000000405057211 */ /* 0x000fe200008f0eff */
[----:B------:R-:W-:Y:S01]  /*0280*/  IMAD.SHL.U32 R33, R0, 0x4, RZ ;  /* 0x0000000400217824 */ /* 0x000fe200078e00ff */
[----:B------:R-:W-:-:S02]  /*0290*/  ISETP.GE.U32.AND P0, PT, R6, 0xc, PT ;  /* 0x0000000c0600780c */ /* 0x000fc40003f06070 */
[----:B------:R-:W-:Y:S02]  /*02a0*/  SHF.L.U64.HI R30, R0, 0x2, R5 ;  /* 0x00000002001e7819 */ /* 0x000fe40000010205 */
[----:B------:R-:W-:Y:S01]  /*02b0*/  IADD3 R22, P2, R33, UR6, RZ ;  /* 0x0000000621167c10 */ /* 0x000fe2000ff5e0ff */
[----:B------:R-:W1:Y:S01]  /*02c0*/  LDC.64 R4, c[0x0][0x248] ;  /* 0x00009200ff047b82 */ /* 0x000e620000000a00 */
[----:B------:R-:W-:Y:S02]  /*02d0*/  IADD3 R24, P5, R33, UR8, RZ ;  /* 0x0000000821187c10 */ /* 0x000fe4000ffbe0ff */
[----:B------:R-:W-:Y:S02]  /*02e0*/  IADD3 R20, P1, R33, UR10, RZ ;  /* 0x0000000a21147c10 */ /* 0x000fe4000ff3e0ff */
[----:B------:R-:W-:Y:S02]  /*02f0*/  IADD3.X R23, R30, UR7, RZ, P2, !PT ;  /* 0x000000071e177c10 */ /* 0x000fe400097fe4ff */
[----:B------:R-:W-:-:S02]  /*0300*/  IADD3.X R25, R30, UR9, RZ, P5, !PT ;  /* 0x000000091e197c10 */ /* 0x000fc4000affe4ff */
[----:B------:R-:W-:Y:S01]  /*0310*/  IADD3.X R21, R30, UR11, RZ, P1, !PT ;  /* 0x0000000b1e157c10 */ /* 0x000fe20008ffe4ff */
[----:B------:R-:W2:Y:S04]  /*0320*/  @!P3 LDG.E.128 R16, desc[UR4][R22.64+-0x90000] ;  /* 0xf70000041610b981 */ /* 0x000ea8000c1e1d00 */
[----:B------:R-:W5:Y:S04]  /*0330*/  @P4 LDG.E.128 R8, desc[UR4][R24.64+-0x9c000] ;  /* 0xf640000418084981 */ /* 0x000f68000c1e1d00 */
[----:B------:R1:W4:Y:S02]  /*0340*/  @!P0 LDG.E.128 R12, desc[UR4][R20.64+-0x84000] ;  /* 0xf7c00004140c8981 */ /* 0x000324000c1e1d00 */
[----:B-1----:R-:W-:-:S04]  /*0350*/  IMAD.WIDE R6, R31, 0x4, R4 ;  /* 0x000000041f067825 */ /* 0x002fc800078e0204 */
[----:B------:R-:W-:Y:S01]  /*0360*/  VIADD R0, R2, 0x200 ;  /* 0x0000020002007836 */ /* 0x000fe20000000000 */
[----:B------:R1:W4:Y:S04]  /*0370*/  LDG.E.EL R26, desc[UR4][R6.64] ;  /* 0x00000004061a7981 */ /* 0x000328000c2e1900 */
[----:B------:R-:W-:-:S04]  /*0380*/  LEA.HI R3, R3, R0, RZ, 0xa ;  /* 0x0000000003037211 */ /* 0x000fc800078f50ff */
[----:B------:R-:W-:Y:S01]  /*0390*/  SHF.R.S32.HI R34, RZ, 0xa, R3 ;  /* 0x0000000aff227819 */ /* 0x000fe20000011403 */
[----:B------:R-:W-:-:S04]  /*03a0*/  IMAD.HI R28, R0, 0x30c30c31, RZ ;  /* 0x30c30c31001c7827 */ /* 0x000fc800078e02ff */
[----:B------:R-:W-:Y:S01]  /*03b0*/  IMAD.HI R29, R34, 0x30c30c31, RZ ;  /* 0x30c30c31221d7827 */ /* 0x000fe200078e02ff */
[----:B0-----:R-:W-:-:S04]  /*03c0*/  SHF.R.U32.HI R21, RZ, 0x1f, R28 ;  /* 0x0000001fff157819 */ /* 0x001fc8000001161c */
[----:B------:R-:W-:Y:S02]  /*03d0*/  SHF.R.U32.HI R20, RZ, 0x1f, R29 ;  /* 0x0000001fff147819 */ /* 0x000fe4000001161d */
[----:B------:R-:W-:Y:S02]  /*03e0*/  LOP3.LUT R3, R3, 0xfffffc00, RZ, 0xc0, !PT ;  /* 0xfffffc0003037812 */ /* 0x000fe400078ec0ff */
[----:B------:R-:W-:Y:S02]  /*03f0*/  LEA.HI.SX32 R29, R29, R20, 0x1b ;  /* 0x000000141d1d7211 */ /* 0x000fe400078fdaff */
[----:B------:R-:W-:Y:S01]  /*0400*/  LEA.HI.SX32 R24, R28, R21, 0x11 ;  /* 0x000000151c187211 */ /* 0x000fe200078f8aff */
[----:B------:R-:W-:Y:S02]  /*0410*/  IMAD.IADD R3, R0, 0x1, -R3 ;  /* 0x0000000100037824 */ /* 0x000fe400078e0a03 */
[----:B------:R-:W-:Y:S02]  /*0420*/  IMAD R34, R29, -0xa8, R34 ;  /* 0xffffff581d227824 */ /* 0x000fe400078e0222 */
[----:B------:R-:W-:-:S02]  /*0430*/  IMAD R3, R24, 0x3000, R3 ;  /* 0x0000300018037824 */ /* 0x000fc400078e0203 */
[----:B-1----:R-:W-:-:S03]  /*0440*/  IMAD.SHL.U32 R6, R34, 0x400, RZ ;  /* 0x0000040022067824 */ /* 0x002fc600078e00ff */
[----:B------:R-:W-:Y:S02]  /*0450*/  SHF.R.S32.HI R7, RZ, 0x1f, R3 ;  /* 0x0000001fff077819 */ /* 0x000fe40000011403 */
[----:B------:R-:W-:Y:S01]  /*0460*/  IADD3 R20, P1, R3, R6, RZ ;  /* 0x0000000603147210 */ /* 0x000fe20007f3e0ff */
[----:B------:R-:W-:-:S03]  /*0470*/  VIADD R21, R34, 0xffffff70 ;  /* 0xffffff7022157836 */ /* 0x000fc60000000000 */
[----:B------:R-:W-:Y:S01]  /*0480*/  LEA.HI.X.SX32 R3, R6, R7, 0x1, P1 ;  /* 0x0000000706037211 */ /* 0x000fe200008f0eff */
[----:B------:R-:W-:Y:S01]  /*0490*/  IMAD R7, R24, -0x2a000, R0 ;  /* 0xfffd600018077824 */ /* 0x000fe200078e0200 */
[----:B------:R-:W-:Y:S01]  /*04a0*/  ISETP.GE.U32.AND P2, PT, R21, 0xc, PT ;  /* 0x0000000c1500780c */ /* 0x000fe20003f46070 */
[----:B------:R-:W-:Y:S02]  /*04b0*/  IMAD.SHL.U32 R0, R20, 0x4, RZ ;  /* 0x0000000414007824 */ /* 0x000fe400078e00ff */
[----:B------:R-:W-:Y:S01]  /*04c0*/  IMAD.WIDE R4, R34, 0x4, R4 ;  /* 0x0000000422047825 */ /* 0x000fe200078e0204 */
[----:B------:R-:W-:Y:S02]  /*04d0*/  SHF.L.U64.HI R3, R20, 0x2, R3 ;  /* 0x0000000214037819 */ /* 0x000fe40000010203 */
[----:B------:R-:W-:Y:S01]  /*04e0*/  IADD3 R20, P1, R0, UR6, RZ ;  /* 0x0000000600147c10 */ /* 0x000fe2000ff3e0ff */
[----:B------:R-:W-:-:S03]  /*04f0*/  IMAD R24, R24, 0x1b000, R7 ;  /* 0x0001b00018187824 */ /* 0x000fc600078e0207 */
[----:B------:R-:W-:Y:S01]  /*0500*/  IADD3.X R21, R3, UR7, RZ, P1, !PT ;  /* 0x0000000703157c10 */ /* 0x000fe20008ffe4ff */
[----:B---3--:R-:W-:Y:S01]  /*0510*/  IMAD.WIDE R22, R31, 0x4, R36 ;  /* 0x000000041f167825 */ /* 0x008fe200078e0224 */
[----:B------:R-:W-:Y:S01]  /*0520*/  ISETP.GT.AND P1, PT, R34, 0x9b, PT ;  /* 0x0000009b2200780c */ /* 0x000fe20003f24270 */
[----:B------:R-:W-:Y:S01]  /*0530*/  ULDC.64 UR6, c[0x0][0x218] ;  /* 0x0000860000067ab9 */ /* 0x000fe20000000a00 */
[----:B------:R-:W-:-:S04]  /*0540*/  IADD3 R28, P5, R0, UR8, RZ ;  /* 0x00000008001c7c10 */ /* 0x000fc8000ffbe0ff */
[----:B------:R-:W-:Y:S02]  /*0550*/  IADD3.X R29, R3, UR9, RZ, P5, !PT ;  /* 0x00000009031d7c10 */ /* 0x000fe4000affe4ff */
[----:B--2---:R-:W-:Y:S02]  /*0560*/  SEL R19, R19, RZ, !P3 ;  /* 0x000000ff13137207 */ /* 0x004fe40005800000 */
[----:B-----5:R-:W-:Y:S02]  /*0570*/  SEL R6, R11, RZ, P4 ;  /* 0x000000ff0b067207 */ /* 0x020fe40002000000 */
[----:B----4-:R-:W-:Y:S01]  /*0580*/  SEL R25, R15, RZ, !P0 ;  /* 0x000000ff0f197207 */ /* 0x010fe20004000000 */
[----:B------:R-:W2:Y:S01]  /*0590*/  LDG.E.EL R11, desc[UR4][R22.64] ;  /* 0x00000004160b7981 */ /* 0x000ea2000c2e1900 */
[----:B------:R-:W-:Y:S02]  /*05a0*/  @P0 SEL R25, R19, R6, !P3 ;  /* 0x0000000613190207 */ /* 0x000fe40005800000 */
[----:B------:R-:W-:Y:S01]  /*05b0*/  CS2R R6, SRZ ;  /* 0x0000000000067805 */ /* 0x000fe2000001ff00 */
[----:B------:R-:W-:Y:S01]  /*05c0*/  FADD R32, R26, 9.9999997473787516356e-06 ;  /* 0x3727c5ac1a207421 */ /* 0x000fe20000000000 */
[----:B------:R0:W3:Y:S01]  /*05d0*/  LDG.E.EL R15, desc[UR4][R4.64] ;  /* 0x00000004040f7981 */ /* 0x0000e2000c2e1900 */
[----:B------:R-:W-:-:S02]  /*05e0*/  SEL R18, R18, RZ, !P3 ;  /* 0x000000ff12127207 */ /* 0x000fc40005800000 */
[----:B------:R-:W-:Y:S02]  /*05f0*/  SEL R35, R13, RZ, !P0 ;  /* 0x000000ff0d237207 */ /* 0x000fe40004000000 */
[----:B------:R-:W-:Y:S01]  /*0600*/  SEL R17, R17, RZ, !P3 ;  /* 0x000000ff11117207 */ /* 0x000fe20005800000 */
[----:B------:R-:W-:Y:S01]  /*0610*/  IMAD.WIDE R36, R34, 0x4, R36 ;  /* 0x0000000422247825 */ /* 0x000fe200078e0224 */
[----:B------:R-:W-:Y:S01]  /*0620*/  SEL R16, R16, RZ, !P3 ;  /* 0x000000ff10107207 */ /* 0x000fe20005800000 */
[----:B------:R-:W-:Y:S01]  /*0630*/  ULDC.64 UR8, c[0x0][0x220] ;  /* 0x0000880000087ab9 */ /* 0x000fe20000000a00 */
[----:B0-----:R-:W-:Y:S02]  /*0640*/  CS2R R4, SRZ ;  /* 0x0000000000047805 */ /* 0x001fe4000001ff00 */
[----:B------:R-:W-:-:S04]  /*0650*/  CS2R R22, SRZ ;  /* 0x0000000000167805 */ /* 0x000fc8000001ff00 */
[----:B------:R0:W4:Y:S02]  /*0660*/  @!P2 LDG.E.128 R4, desc[UR4][R20.64+-0x90000] ;  /* 0xf70000041404a981 */ /* 0x000124000c1e1d00 */
[----:B0-----:R-:W-:-:S06]  /*0670*/  CS2R R20, SRZ ;  /* 0x0000000000147805 */ /* 0x001fcc000001ff00 */
[----:B------:R0:W5:Y:S02]  /*0680*/  @P1 LDG.E.128 R20, desc[UR4][R28.64+-0x9c000] ;  /* 0xf64000041c141981 */ /* 0x000164000c1e1d00 */
[----:B0-----:R-:W0:Y:S01]  /*0690*/  MUFU.SQRT R28, R32 ;  /* 0x00000020001c7308 */ /* 0x001e220000002000 */
[----:B------:R-:W-:Y:S02]  /*06a0*/  SEL R19, R10, RZ, P4 ;  /* 0x000000ff0a137207 */ /* 0x000fe40002000000 */
[----:B------:R-:W-:Y:S01]  /*06b0*/  SEL R26, R14, RZ, !P0 ;  /* 0x000000ff0e1a7207 */ /* 0x000fe20004000000 */
[----:B------:R-:W-:Y:S01]  /*06c0*/  IMAD.MOV.U32 R13, RZ, RZ, 0x3e800000 ;  /* 0x3e800000ff0d7424 */ /* 0x000fe200078e00ff */
[C---:B0-----:R-:W-:Y:S01]  /*06d0*/  FSETP.GT.AND P5, PT, R28.reuse, 8.50705917302346158658e+37, PT ;  /* 0x7e8000001c00780b */ /* 0x041fe20003fa4000 */
[----:B------:R0:W2:Y:S01]  /*06e0*/  LDG.E.EL R10, desc[UR4][R36.64] ;  /* 0x00000004240a7981 */ /* 0x0000a2000c2e1900 */
[----:B------:R-:W-:Y:S02]  /*06f0*/  FSETP.GEU.AND P6, PT, R28, 1.175494350822287508e-38, PT ;  /* 0x008000001c00780b */ /* 0x000fe40003fce000 */
[----:B------:R-:W-:-:S02]  /*0700*/  @P0 SEL R26, R18, R19, !P3 ;  /* 0x00000013121a0207 */ /* 0x000fc40005800000 */
[----:B------:R-:W1:Y:S07]  /*0710*/  LDC.64 R18, c[0x0][0x250] ;  /* 0x00009400ff127b82 */ /* 0x000e6e0000000a00 */
[----:B------:R-:W-:-:S04]  /*0720*/  @P5 FMUL R28, R28, 0.25 ;  /* 0x3e8000001c1c5820 */ /* 0x000fc80000400000 */
[----:B------:R-:W-:Y:S01]  /*0730*/  @!P6 FMUL R28, R28, 16777216 ;  /* 0x4b8000001c1ce820 */ /* 0x000fe20000400000 */
[----:B------:R-:W-:-:S05]  /*0740*/  SEL R32, R9, RZ, P4 ;  /* 0x000000ff09207207 */ /* 0x000fca0002000000 */
[----:B------:R-:W0:Y:S01]  /*0750*/  MUFU.RCP R28, R28 ;  /* 0x0000001c001c7308 */ /* 0x000e220000001000 */
[----:B------:R-:W-:Y:S02]  /*0760*/  @P0 SEL R35, R17, R32, !P3 ;  /* 0x0000002011230207 */ /* 0x000fe40005800000 */
[----:B------:R-:W-:Y:S02]  /*0770*/  FSEL R17, R13, 1, P5 ;  /* 0x3f8000000d117808 */ /* 0x000fe40002800000 */
[----:B------:R-:W-:Y:S01]  /*0780*/  SEL R29, R8, RZ, P4 ;  /* 0x000000ff081d7207 */ /* 0x000fe20002000000 */
[----:B------:R-:W-:Y:S02]  /*0790*/  VIADD R8, R34, 0xffffff94 ;  /* 0xffffff9422087836 */ /* 0x000fe40000000000 */
[----:B------:R-:W-:Y:S01]  /*07a0*/  @!P6 FMUL R17, R17, 16777216 ;  /* 0x4b8000001111e820 */ /* 0x000fe20000400000 */
[----:B------:R-:W-:Y:S02]  /*07b0*/  VIADD R9, R31, 0xffffff88 ;  /* 0xffffff881f097836 */ /* 0x000fe40000000000 */
[----:B------:R-:W-:Y:S01]  /*07c0*/  ISETP.GE.U32.AND P6, PT, R8, 0xc, PT ;  /* 0x0000000c0800780c */ /* 0x000fe20003fc6070 */
[----:B------:R-:W-:Y:S01]  /*07d0*/  IMAD R14, R27, -0x2a000, R2 ;  /* 0xfffd60001b0e7824 */ /* 0x000fe200078e0202 */
[----:B0-----:R-:W-:Y:S01]  /*07e0*/  SEL R36, R12, RZ, !P0 ;  /* 0x000000ff0c247207 */ /* 0x001fe20004000000 */
[----:B------:R-:W-:Y:S01]  /*07f0*/  FMUL R8, R28, R17 ;  /* 0x000000111c087220 */ /* 0x000fe20000400000 */
[----:B------:R-:W-:Y:S01]  /*0800*/  ISETP.GE.U32.AND P5, PT, R9, 0xc, PT ;  /* 0x0000000c0900780c */ /* 0x000fe20003fa6070 */
[----:B------:R-:W-:Y:S01]  /*0810*/  IMAD R27, R27, 0x1b000, R14 ;  /* 0x0001b0001b1b7824 */ /* 0x000fe200078e020e */
[----:B------:R-:W-:Y:S01]  /*0820*/  @P0 SEL R36, R16, R29, !P3 ;  /* 0x0000001d10240207 */ /* 0x000fe20005800000 */
[----:B-1----:R-:W-:-:S04]  /*0830*/  IMAD.WIDE R28, R31, 0x4, R18 ;  /* 0x000000041f1c7825 */ /* 0x002fc800078e0212 */
[C---:B------:R-:W-:Y:S02]  /*0840*/  VIADD R9, R34.reuse, 0xffffff88 ;  /* 0xffffff8822097836 */ /* 0x040fe40000000000 */
[----:B------:R-:W-:Y:S01]  /*0850*/  VIADD R14, R31, 0xffffff94 ;  /* 0xffffff941f0e7836 */ /* 0x000fe20000000000 */
[----:B------:R-:W2:Y:S01]  /*0860*/  LDG.E.EL R28, desc[UR4][R28.64] ;  /* 0x000000041c1c7981 */ /* 0x000ea2000c2e1900 */
[----:B------:R-:W-:Y:S01]  /*0870*/  IMAD.WIDE R18, R34, 0x4, R18 ;  /* 0x0000000422127825 */ /* 0x000fe200078e0212 */
[----:B------:R-:W-:Y:S02]  /*0880*/  ISETP.GE.U32.AND P0, PT, R9, 0xc, PT ;  /* 0x0000000c0900780c */ /* 0x000fe40003f06070 */
[----:B------:R-:W-:Y:S02]  /*0890*/  ISETP.GE.U32.AND P4, PT, R14, 0xc, PT ;  /* 0x0000000c0e00780c */ /* 0x000fe40003f86070 */
[----:B------:R0:W2:Y:S01]  /*08a0*/  LDG.E.EL R9, desc[UR4][R18.64] ;  /* 0x0000000412097981 */ /* 0x0000a2000c2e1900 */
[----:B------:R-:W-:-:S02]  /*08b0*/  ISETP.GE.AND P3, PT, R31, 0x6c, PT ;  /* 0x0000006c1f00780c */ /* 0x000fc40003f66270 */
[----:B----4-:R-:W-:Y:S01]  /*08c0*/  SEL R17, R6, RZ, !P2 ;  /* 0x000000ff06117207 */ /* 0x010fe20005000000 */
[----:B---3--:R-:W-:Y:S01]  /*08d0*/  FADD R6, R15, 9.9999997473787516356e-06 ;  /* 0x3727c5ac0f067421 */ /* 0x008fe20000000000 */
[----:B0-----:R-:W-:Y:S01]  /*08e0*/  SEL R18, R4, RZ, !P2 ;  /* 0x000000ff04127207 */ /* 0x001fe20005000000 */
[----:B------:R-:W-:Y:S01]  /*08f0*/  IMAD.WIDE R14, R31, 0x4, R38 ;  /* 0x000000041f0e7825 */ /* 0x000fe200078e0226 */
[----:B------:R-:W-:-:S03]  /*0900*/  SEL R16, R5, RZ, !P2 ;  /* 0x000000ff05107207 */ /* 0x000fc60005000000 */
[----:B------:R-:W0:Y:S01]  /*0910*/  MUFU.SQRT R6, R6 ;  /* 0x0000000600067308 */ /* 0x000e220000002000 */
[----:B------:R-:W-:Y:S01]  /*0920*/  SEL R29, R7, RZ, !P2 ;  /* 0x000000ff071d7207 */ /* 0x000fe20005000000 */
[----:B------:R-:W-:Y:S01]  /*0930*/  IMAD.WIDE R4, R34, 0x4, R38 ;  /* 0x0000000422047825 */ /* 0x000fe200078e0226 */
[----:B------:R1:W3:Y:S04]  /*0940*/  LDG.E.EL R32, desc[UR4][R14.64] ;  /* 0x000000040e207981 */ /* 0x0002e8000c2e1900 */
[----:B------:R4:W2:Y:S01]  /*0950*/  LDG.E.EL R31, desc[UR4][R4.64] ;  /* 0x00000004041f7981 */ /* 0x0008a2000c2e1900 */
[----:B-----5:R-:W-:Y:S02]  /*0960*/  @P2 SEL R18, R20, RZ, P1 ;  /* 0x000000ff14122207 */ /* 0x020fe40000800000 */
[----:B------:R-:W-:-:S02]  /*0970*/  @P2 SEL R16, R21, RZ, P1 ;  /* 0x000000ff15102207 */ /* 0x000fc40000800000 */
[----:B------:R-:W-:Y:S02]  /*0980*/  @P2 SEL R17, R22, RZ, P1 ;  /* 0x000000ff16112207 */ /* 0x000fe40000800000 */
[----:B------:R-:W-:Y:S02]  /*0990*/  @P2 SEL R29, R23, RZ, P1 ;  /* 0x000000ff171d2207 */ /* 0x000fe40000800000 */
[----:B------:R-:W-:Y:S02]  /*09a0*/  IADD3 R38, P1, R33, UR8, RZ ;  /* 0x0000000821267c10 */ /* 0x000fe4000ff3e0ff */
[----:B-1----:R-:W-:Y:S02]  /*09b0*/  IADD3 R14, P2, R0, UR8, RZ ;  /* 0x00000008000e7c10 */ /* 0x002fe4000ff5e0ff */
[----:B------:R-:W-:Y:S02]  /*09c0*/  IADD3.X R39, R30, UR9, RZ, P1, !PT ;  /* 0x000000091e277c10 */ /* 0x000fe40008ffe4ff */
[----:B------:R-:W-:-:S02]  /*09d0*/  IADD3 R20, P1, R33, UR6, RZ ;  /* 0x0000000621147c10 */ /* 0x000fc4000ff3e0ff */
[----:B------:R-:W-:Y:S02]  /*09e0*/  IADD3.X R15, R3, UR9, RZ, P2, !PT ;  /* 0x00000009030f7c10 */ /* 0x000fe400097fe4ff */
[----:B------:R-:W-:Y:S02]  /*09f0*/  IADD3.X R21, R30, UR7, RZ, P1, !PT ;  /* 0x000000071e157c10 */ /* 0x000fe40008ffe4ff */
[----:B------:R-:W-:Y:S02]  /*0a00*/  IADD3 R22, P2, R0, UR10, RZ ;  /* 0x0000000a00167c10 */ /* 0x000fe4000ff5e0ff */
[C---:B0-----:R-:W-:Y:S02]  /*0a10*/  FSETP.GT.AND P1, PT, R6.reuse, 8.50705917302346158658e+37, PT ;  /* 0x7e8000000600780b */ /* 0x041fe40003f24000 */
[----:B------:R-:W-:Y:S02]  /*0a20*/  IADD3.X R23, R3, UR11, RZ, P2, !PT ;  /* 0x0000000b03177c10 */ /* 0x000fe400097fe4ff */
[----:B------:R-:W-:-:S09]  /*0a30*/  FSETP.GEU.AND P2, PT, R6, 1.175494350822287508e-38, PT ;  /* 0x008000000600780b */ /* 0x000fd20003f4e000 */
[----:B------:R-:W-:-:S04]  /*0a40*/  @P1 FMUL R6, R6, 0.25 ;  /* 0x3e80000006061820 */ /* 0x000fc80000400000 */
[----:B------:R-:W-:Y:S01]  /*0a50*/  @!P2 FMUL R6, R6, 16777216 ;  /* 0x4b8000000606a820 */ /* 0x000fe20000400000 */
[----:B----4-:R-:W-:-:S03]  /*0a60*/  VIADD R4, R34, 0xffffff7c ;  /* 0xffffff7c22047836 */ /* 0x010fc60000000000 */
[----:B------:R0:W1:Y:S01]  /*0a70*/  MUFU.RCP R30, R6 ;  /* 0x00000006001e7308 */ /* 0x0000620000001000 */
[----:B------:R-:W-:Y:S02]  /*0a80*/  FSEL R13, R13, 1, P1 ;  /* 0x3f8000000d0d7808 */ /* 0x000fe40000800000 */
[----:B------:R-:W-:Y:S02]  /*0a90*/  ISETP.GE.U32.AND P1, PT, R4, 0xc, PT ;  /* 0x0000000c0400780c */ /* 0x000fe40003f26070 */
[----:B------:R-:W-:Y:S01]  /*0aa0*/  CS2R R4, SRZ ;  /* 0x0000000000047805 */ /* 0x000fe2000001ff00 */
[----:B------:R-:W-:Y:S01]  /*0ab0*/  @!P2 FMUL R13, R13, 16777216 ;  /* 0x4b8000000d0da820 */ /* 0x000fe20000400000 */
[----:B0-----:R-:W-:-:S06]  /*0ac0*/  CS2R R6, SRZ ;  /* 0x0000000000067805 */ /* 0x001fcc000001ff00 */
[----:B------:R0:W4:Y:S01]  /*0ad0*/  @!P0 LDG.E.128 R4, desc[UR4][R14.64+-0x78000] ;  /* 0xf88000040e048981 */ /* 0x000122000c1e1d00 */
[----:B-1----:R-:W-:Y:S01]  /*0ae0*/  FMUL R30, R30, R13 ;  /* 0x0000000d1e1e7220 */ /* 0x002fe20000400000 */
[----:B------:R-:W-:Y:S02]  /*0af0*/  CS2R R12, SRZ ;  /* 0x00000000000c7805 */ /* 0x000fe4000001ff00 */
[----:B0-----:R-:W-:-:S06]  /*0b00*/  CS2R R14, SRZ ;  /* 0x00000000000e7805 */ /* 0x001fcc000001ff00 */
[----:B------:R0:W5:Y:S01]  /*0b10*/  @!P1 LDG.E.128 R12, desc[UR4][R22.64+-0x84000] ;  /* 0xf7c00004160c9981 */ /* 0x000162000c1e1d00 */
[----:B------:R-:W-:Y:S02]  /*0b20*/  ISETP.GE.AND P2, PT, R34, 0x6c, PT ;  /* 0x0000006c2200780c */ /* 0x000fe40003f46270 */
[----:B0-----:R-:W-:Y:S02]  /*0b30*/  CS2R R22, SRZ ;  /* 0x0000000000167805 */ /* 0x001fe4000001ff00 */
[----:B----4-:R-:W-:Y:S02]  /*0b40*/  SEL R33, R4, RZ, !P0 ;  /* 0x000000ff04217207 */ /* 0x010fe40004000000 */
[----:B------:R-:W-:Y:S02]  /*0b50*/  SEL R34, R6, RZ, !P0 ;  /* 0x000000ff06227207 */ /* 0x000fe40004000000 */
[----:B-----5:R-:W-:Y:S02]  /*0b60*/  SEL R19, R12, RZ, !P1 ;  /* 0x000000ff0c137207 */ /* 0x020fe40004800000 */
[----:B------:R-:W-:-:S02]  /*0b70*/  SEL R13, R13, RZ, !P1 ;  /* 0x000000ff0d0d7207 */ /* 0x000fc40004800000 */
[----:B------:R-:W-:Y:S02]  /*0b80*/  SEL R14, R14, RZ, !P1 ;  /* 0x000000ff0e0e7207 */ /* 0x000fe40004800000 */
[----:B------:R-:W-:Y:S02]  /*0b90*/  SEL R12, R5, RZ, !P0 ;  /* 0x000000ff050c7207 */ /* 0x000fe40004000000 */
[----:B------:R-:W-:Y:S02]  /*0ba0*/  @P0 SEL R33, R19, R18, !P1 ;  /* 0x0000001213210207 */ /* 0x000fe40004800000 */
[----:B------:R-:W-:Y:S02]  /*0bb0*/  CS2R R18, SRZ ;  /* 0x0000000000127805 */ /* 0x000fe4000001ff00 */
[----:B------:R-:W-:Y:S02]  /*0bc0*/  @P0 SEL R12, R13, R16, !P1 ;  /* 0x000000100d0c0207 */ /* 0x000fe40004800000 */
[----:B------:R-:W-:-:S02]  /*0bd0*/  @P0 SEL R34, R14, R17, !P1 ;  /* 0x000000110e220207 */ /* 0x000fc40004800000 */
[----:B------:R-:W-:-:S06]  /*0be0*/  CS2R R16, SRZ ;  /* 0x0000000000107805 */ /* 0x000fcc000001ff00 */
[----:B------:R0:W4:Y:S02]  /*0bf0*/  @!P4 LDG.E.128 R16, desc[UR4][R20.64+-0x6c000] ;  /* 0xf94000041410c981 */ /* 0x000124000c1e1d00 */
[----:B0-----:R-:W-:-:S06]  /*0c00*/  CS2R R20, SRZ ;  /* 0x0000000000147805 */ /* 0x001fcc000001ff00 */
[----:B------:R0:W5:Y:S02]  /*0c10*/  @!P5 LDG.E.128 R20, desc[UR4][R38.64+-0x78000] ;  /* 0xf88000042614d981 */ /* 0x000164000c1e1d00 */
[----:B0-----:R-:W0:Y:S01]  /*0c20*/  LDC.64 R38, c[0x0][0x210] ;  /* 0x00008400ff267b82 */ /* 0x001e220000000a00 */
[----:B----4-:R-:W-:Y:S02]  /*0c30*/  SEL R5, R17, RZ, !P4 ;  /* 0x000000ff11057207 */ /* 0x010fe40006000000 */
[----:B------:R-:W-:Y:S02]  /*0c40*/  SEL R4, R19, RZ, !P4 ;  /* 0x000000ff13047207 */ /* 0x000fe40006000000 */
[----:B------:R-:W-:Y:S02]  /*0c50*/  SEL R13, R16, RZ, !P4 ;  /* 0x000000ff100d7207 */ /* 0x000fe40006000000 */
[----:B-----5:R-:W-:Y:S02]  /*0c60*/  SEL R6, R23, RZ, !P5 ;  /* 0x000000ff17067207 */ /* 0x020fe40006800000 */
[----:B------:R-:W-:-:S02]  /*0c70*/  SEL R17, R22, RZ, !P5 ;  /* 0x000000ff16117207 */ /* 0x000fc40006800000 */
[----:B------:R-:W-:Y:S02]  /*0c80*/  @P4 SEL R4, R6, R25, !P5 ;  /* 0x0000001906044207 */ /* 0x000fe40006800000 */
[----:B------:R-:W-:Y:S02]  /*0c90*/  SEL R6, R18, RZ, !P4 ;  /* 0x000000ff12067207 */ /* 0x000fe40006000000 */
[----:B------:R-:W-:Y:S02]  /*0ca0*/  CS2R R18, SRZ ;  /* 0x0000000000127805 */ /* 0x000fe4000001ff00 */
[----:B------:R-:W-:Y:S02]  /*0cb0*/  @P4 SEL R6, R17, R26, !P5 ;  /* 0x0000001a11064207 */ /* 0x000fe40006800000 */
[----:B------:R-:W-:Y:S02]  /*0cc0*/  CS2R R16, SRZ ;  /* 0x0000000000107805 */ /* 0x000fe4000001ff00 */
[----:B------:R-:W-:-:S02]  /*0cd0*/  SEL R14, R21, RZ, !P5 ;  /* 0x000000ff150e7207 */ /* 0x000fc40006800000 */
[----:B------:R-:W-:Y:S01]  /*0ce0*/  SEL R23, R20, RZ, !P5 ;  /* 0x000000ff14177207 */ /* 0x000fe20006800000 */
[----:B0-----:R-:W-:-:S03]  /*0cf0*/  IMAD.WIDE R20, R27, 0x4, R38 ;  /* 0x000000041b147825 */ /* 0x001fc600078e0226 */
[----:B------:R-:W-:Y:S02]  /*0d00*/  @P4 SEL R13, R23, R36, !P5 ;  /* 0x00000024170d4207 */ /* 0x000fe40006800000 */
[----:B------:R-:W-:Y:S01]  /*0d10*/  CS2R R22, SRZ ;  /* 0x0000000000167805 */ /* 0x000fe2000001ff00 */
[----:B------:R0:W4:Y:S01]  /*0d20*/  @!P3 LDG.E.128 R16, desc[UR4][R20.64] ;  /* 0x000000041410b981 */ /* 0x000122000c1e1d00 */
[----:B------:R-:W-:Y:S01]  /*0d30*/  IMAD.WIDE R24, R24, 0x4, R38 ;  /* 0x0000000418187825 */ /* 0x000fe200078e0226 */
[----:B------:R-:W-:Y:S02]  /*0d40*/  @P4 SEL R5, R14, R35, !P5 ;  /* 0x000000230e054207 */ /* 0x000fe40006800000 */
[----:B------:R-:W-:Y:S02]  /*0d50*/  IADD3 R36, P4, R0, UR6, RZ ;  /* 0x0000000600247c10 */ /* 0x000fe4000ff9e0ff */
[----:B0-----:R-:W-:Y:S02]  /*0d60*/  CS2R R20, SRZ ;  /* 0x0000000000147805 */ /* 0x001fe4000001ff00 */
[----:B------:R-:W-:-:S02]  /*0d70*/  CS2R R26, SRZ ;  /* 0x00000000001a7805 */ /* 0x000fc4000001ff00 */
[----:B------:R-:W-:Y:S02]  /*0d80*/  IADD3.X R37, R3, UR7, RZ, P4, !PT ;  /* 0x0000000703257c10 */ /* 0x000fe4000a7fe4ff */
[----:B------:R0:W5:Y:S02]  /*0d90*/  @!P2 LDG.E.128 R20, desc[UR4][R24.64] ;  /* 0x000000041814a981 */ /* 0x000164000c1e1d00 */
[----:B0-----:R-:W-:-:S06]  /*0da0*/  CS2R R24, SRZ ;  /* 0x0000000000187805 */ /* 0x001fcc000001ff00 */
[----:B------:R-:W3:Y:S01]  /*0db0*/  @!P6 LDG.E.128 R24, desc[UR4][R36.64+-0x6c000] ;  /* 0xf94000042418e981 */ /* 0x000ee2000c1e1d00 */
[----:B------:R-:W-:Y:S02]  /*0dc0*/  SEL R0, R7, RZ, !P0 ;  /* 0x000000ff07007207 */ /* 0x000fe40004000000 */
[----:B------:R-:W-:-:S04]  /*0dd0*/  SEL R14, R15, RZ, !P1 ;  /* 0x000000ff0f0e7207 */ /* 0x000fc80004800000 */
[----:B------:R-:W-:Y:S02]  /*0de0*/  @P0 SEL R0, R14, R29, !P1 ;  /* 0x0000001d0e000207 */ /* 0x000fe40004800000 */
[----:B----4-:R-:W-:Y:S02]  /*0df0*/  SEL R3, R18, RZ, !P3 ;  /* 0x000000ff12037207 */ /* 0x010fe40005800000 */
[----:B------:R-:W-:Y:S02]  /*0e00*/  SEL R7, R19, RZ, !P3 ;  /* 0x000000ff13077207 */ /* 0x000fe40005800000 */
[----:B------:R-:W-:Y:S02]  /*0e10*/  SEL R38, R17, RZ, !P3 ;  /* 0x000000ff11267207 */ /* 0x000fe40005800000 */
[----:B------:R-:W-:Y:S02]  /*0e20*/  SEL R16, R16, RZ, !P3 ;  /* 0x000000ff10107207 */ /* 0x000fe40005800000 */
[----:B------:R-:W-:-:S02]  /*0e30*/  SEL R6, R3, R6, !P3 ;  /* 0x0000000603067207 */ /* 0x000fc40005800000 */
[----:B------:R-:W-:Y:S02]  /*0e40*/  SEL R7, R7, R4, !P3 ;  /* 0x0000000407077207 */ /* 0x000fe40005800000 */
[----:B------:R-:W-:Y:S02]  /*0e50*/  SEL R5, R38, R5, !P3 ;  /* 0x0000000526057207 */ /* 0x000fe40005800000 */
[----:B------:R-:W-:Y:S01]  /*0e60*/  SEL R4, R16, R13, !P3 ;  /* 0x0000000d10047207 */ /* 0x000fe20005800000 */
[C---:B--2---:R-:W-:Y:S01]  /*0e70*/  FADD R15, -R11.reuse, R6 ;  /* 0x000000060b0f7221 */ /* 0x044fe20000000100 */
[C---:B------:R-:W-:Y:S01]  /*0e80*/  FADD R3, -R11.reuse, R7 ;  /* 0x000000070b037221 */ /* 0x040fe20000000100 */
[C---:B------:R-:W-:Y:S01]  /*0e90*/  FADD R13, -R11.reuse, R5 ;  /* 0x000000050b0d7221 */ /* 0x040fe20000000100 */
[----:B------:R-:W0:Y:S01]  /*0ea0*/  LDC.64 R16, c[0x0][0x260] ;  /* 0x00009800ff107b82 */ /* 0x000e220000000a00 */
[----:B------:R-:W-:Y:S01]  /*0eb0*/  FADD R19, -R11, R4 ;  /* 0x000000040b137221 */ /* 0x000fe20000000100 */
[C---:B------:R-:W-:Y:S01]  /*0ec0*/  FMUL R11, R8.reuse, R15 ;  /* 0x0000000f080b7220 */ /* 0x040fe20000400000 */
[----:B------:R-:W-:Y:S01]  /*0ed0*/  FMUL R13, R8, R13 ;  /* 0x0000000d080d7220 */ /* 0x000fe20000400000 */
[----:B-----5:R-:W-:Y:S01]  /*0ee0*/  SEL R20, R20, RZ, !P2 ;  /* 0x000000ff14147207 */ /* 0x020fe20005000000 */
[----:B------:R-:W-:Y:S01]  /*0ef0*/  FMUL R19, R8, R19 ;  /* 0x0000001308137220 */ /* 0x000fe20000400000 */
[----:B------:R-:W-:-:S02]  /*0f00*/  SEL R21, R21, RZ, !P2 ;  /* 0x000000ff15157207 */ /* 0x000fc40005000000 */
[----:B------:R-:W1:Y:S01]  /*0f10*/  LDC.64 R14, c[0x0][0x268] ;  /* 0x00009a00ff0e7b82 */ /* 0x000e620000000a00 */
[----:B------:R-:W-:Y:S01]  /*0f20*/  SEL R22, R22, RZ, !P2 ;  /* 0x000000ff16167207 */ /* 0x000fe20005000000 */
[----:B------:R-:W-:Y:S01]  /*0f30*/  FMUL R3, R8, R3 ;  /* 0x0000000308037220 */ /* 0x000fe20000400000 */
[----:B---3--:R-:W-:Y:S02]  /*0f40*/  SEL R24, R24, RZ, !P6 ;  /* 0x000000ff18187207 */ /* 0x008fe40007000000 */
[----:B------:R-:W-:Y:S02]  /*0f50*/  SEL R25, R25, RZ, !P6 ;  /* 0x000000ff19197207 */ /* 0x000fe40007000000 */
[----:B------:R-:W-:Y:S02]  /*0f60*/  SEL R29, R26, RZ, !P6 ;  /* 0x000000ff1a1d7207 */ /* 0x000fe40007000000 */
[----:B------:R-:W-:Y:S02]  /*0f70*/  SEL R27, R27, RZ, !P6 ;  /* 0x000000ff1b1b7207 */ /* 0x000fe40007000000 */
[----:B------:R-:W-:-:S02]  /*0f80*/  SEL R23, R23, RZ, !P2 ;  /* 0x000000ff17177207 */ /* 0x000fc40005000000 */
[----:B------:R-:W-:Y:S02]  /*0f90*/  @P2 SEL R20, R24, R33, !P6 ;  /* 0x0000002118142207 */ /* 0x000fe40007000000 */
[----:B------:R-:W-:Y:S02]  /*0fa0*/  @P2 SEL R21, R25, R12, !P6 ;  /* 0x0000000c19152207 */ /* 0x000fe40007000000 */
[----:B------:R-:W-:Y:S02]  /*0fb0*/  @P2 SEL R22, R29, R34, !P6 ;  /* 0x000000221d162207 */ /* 0x000fe40007000000 */
[----:B------:R-:W-:Y:S01]  /*0fc0*/  @P2 SEL R23, R27, R0, !P6 ;  /* 0x000000001b172207 */ /* 0x000fe20007000000 */
[C-C-:B------:R-:W-:Y:S01]  /*0fd0*/  FFMA R13, R28.reuse, R13, R32.reuse ;  /* 0x0000000d1c0d7223 */ /* 0x140fe20000000020 */
[C-C-:B------:R-:W-:Y:S01]  /*0fe0*/  FFMA R8, R28.reuse, R19, R32.reuse ;  /* 0x000000131c087223 */ /* 0x140fe20000000020 */
[C-C-:B------:R-:W-:Y:S01]  /*0ff0*/  FFMA R0, R28.reuse, R11, R32.reuse ;  /* 0x0000000b1c007223 */ /* 0x140fe20000000020 */
[----:B------:R-:W-:Y:S01]  /*1000*/  FFMA R28, R28, R3, R32 ;  /* 0x000000031c1c7223 */ /* 0x000fe20000000020 */
[C---:B------:R-:W-:Y:S01]  /*1010*/  FADD R11, -R10.reuse, R21 ;  /* 0x000000150a0b7221 */ /* 0x040fe20000000100 */
[C---:B------:R-:W-:Y:S01]  /*1020*/  FADD R3, -R10.reuse, R20 ;  /* 0x000000140a037221 */ /* 0x040fe20000000100 */
[C---:B------:R-:W-:Y:S01]  /*1030*/  FADD R19, -R10.reuse, R22 ;  /* 0x000000160a137221 */ /* 0x040fe20000000100 */
[----:B------:R-:W-:Y:S01]  /*1040*/  FADD R25, -R10, R23 ;  /* 0x000000170a197221 */ /* 0x000fe20000000100 */
[C---:B------:R-:W-:Y:S01]  /*1050*/  FMUL R12, R30.reuse, R11 ;  /* 0x0000000b1e0c7220 */ /* 0x040fe20000400000 */
[C---:B------:R-:W-:Y:S01]  /*1060*/  FMUL R18, R30.reuse, R3 ;  /* 0x000000031e127220 */ /* 0x040fe20000400000 */
[C---:B------:R-:W-:Y:S01]  /*1070*/  FMUL R10, R30.reuse, R19 ;  /* 0x000000131e0a7220 */ /* 0x040fe20000400000 */
[----:B------:R-:W-:Y:S01]  /*1080*/  FMUL R30, R30, R25 ;  /* 0x000000191e1e7220 */ /* 0x000fe20000400000 */
[C-C-:B------:R-:W-:Y:S01]  /*1090*/  FFMA R12, R9.reuse, R12, R31.reuse ;  /* 0x0000000c090c7223 */ /* 0x140fe2000000001f */
[C-C-:B------:R-:W-:Y:S01]  /*10a0*/  FFMA R18, R9.reuse, R18, R31.reuse ;  /* 0x0000001209127223 */ /* 0x140fe2000000001f */
[C-C-:B------:R-:W-:Y:S01]  /*10b0*/  FFMA R19, R9.reuse, R10, R31.reuse ;  /* 0x0000000a09137223 */ /* 0x140fe2000000001f */
[----:B------:R-:W-:Y:S01]  /*10c0*/  FFMA R30, R9, R30, R31 ;  /* 0x0000001e091e7223 */ /* 0x000fe2000000001f */
[----:B------:R-:W-:-:S02]  /*10d0*/  FSETP.GEU.AND P6, PT, R28, RZ, PT ;  /* 0x000000ff1c00720b */ /* 0x000fc40003fce000 */
[----:B------:R-:W-:Y:S02]  /*10e0*/  FSETP.GEU.AND P1, PT, R13, RZ, PT ;  /* 0x000000ff0d00720b */ /* 0x000fe40003f2e000 */
[----:B------:R-:W-:Y:S02]  /*10f0*/  FSETP.GEU.AND P5, PT, R12, RZ, PT ;  /* 0x000000ff0c00720b */ /* 0x000fe40003fae000 */
[----:B------:R-:W-:Y:S02]  /*1100*/  SEL R11, R28, RZ, P6 ;  /* 0x000000ff1c0b7207 */ /* 0x000fe40003000000 */
[----:B------:R-:W-:Y:S02]  /*1110*/  FSETP.GEU.AND P0, PT, R0, RZ, PT ;  /* 0x000000ff0000720b */ /* 0x000fe40003f0e000 */
[----:B------:R-:W-:Y:S02]  /*1120*/  FSETP.GEU.AND P2, PT, R8, RZ, PT ;  /* 0x000000ff0800720b */ /* 0x000fe40003f4e000 */
[----:B------:R-:W-:-:S02]  /*1130*/  FSETP.GEU.AND P3, PT, R30, RZ, PT ;  /* 0x000000ff1e00720b */ /* 0x000fc40003f6e000 */
[----:B------:R-:W-:Y:S02]  /*1140*/  FSETP.GEU.AND P4, PT, R19, RZ, PT ;  /* 0x000000ff1300720b */ /* 0x000fe40003f8e000 */
[----:B------:R-:W-:Y:S01]  /*1150*/  FSETP.GEU.AND P6, PT, R18, RZ, PT ;  /* 0x000000ff1200720b */ /* 0x000fe20003fce000 */
[----:B0-----:R-:W-:Y:S01]  /*1160*/  IMAD.WIDE R16, R2, 0x4, R16 ;  /* 0x0000000402107825 */ /* 0x001fe200078e0210 */
[----:B------:R-:W-:Y:S02]  /*1170*/  SEL R9, R13, RZ, P1 ;  /* 0x000000ff0d097207 */ /* 0x000fe40000800000 */
[----:B------:R-:W-:Y:S01]  /*1180*/  SEL R13, R12, RZ, P5 ;  /* 0x000000ff0c0d7207 */ /* 0x000fe20002800000 */
[----:B-1----:R-:W-:Y:S01]  /*1190*/  IMAD.WIDE R2, R2, 0x4, R14 ;  /* 0x0000000402027825 */ /* 0x002fe200078e020e */
[----:B------:R-:W-:Y:S02]  /*11a0*/  SEL R10, R0, RZ, P0 ;  /* 0x000000ff000a7207 */ /* 0x000fe40000000000 */
[----:B------:R-:W-:-:S02]  /*11b0*/  SEL R8, R8, RZ, P2 ;  /* 0x000000ff08087207 */ /* 0x000fc40001000000 */
[----:B------:R-:W-:Y:S02]  /*11c0*/  SEL R15, R30, RZ, P3 ;  /* 0x000000ff1e0f7207 */ /* 0x000fe40001800000 */
[----:B------:R-:W-:Y:S02]  /*11d0*/  SEL R14, R19, RZ, P4 ;  /* 0x000000ff130e7207 */ /* 0x000fe40002000000 */
[----:B------:R-:W-:Y:S01]  /*11e0*/  SEL R12, R18, RZ, P6 ;  /* 0x000000ff120c7207 */ /* 0x000fe20003000000 */
[----:B------:R-:W-:Y:S04]  /*11f0*/  STG.E.128 desc[UR4][R16.64], R4 ;  /* 0x0000000410007986 */ /* 0x000fe8000c101d04 */
[----:B------:R-:W-:Y:S04]  /*1200*/  STG.E.128 desc[UR4][R16.64+0x800], R20 ;  /* 0x0008001410007986 */ /* 0x000fe8000c101d04 */
[----:B------:R-:W-:Y:S04]  /*1210*/  STG.E.128 desc[UR4][R2.64], R8 ;  /* 0x0000000802007986 */ /* 0x000fe8000c101d04 */
[----:B------:R-:W-:Y:S01]  /*1220*/  STG.E.128 desc[UR4][R2.64+0x800], R12 ;  /* 0x0008000c02007986 */ /* 0x000fe2000c101d04 */
[----:B------:R-:W-:Y:S05]  /*1230*/  EXIT ;  /* 0x000000000000794d */ /* 0x000fea0003800000 */
.L_x_0:
[----:B------:R-:W-:-:S00]  /*1240*/  BRA `(.L_x_0) ;  /* 0xfffffffc00fc7947 */ /* 0x000fc0000383ffff */
[----:B------:R-:W-:-:S00]  /*1250*/  NOP ;  /* 0x0000000000007918 */ /* 0x000fc00000000000 */
        /* <DEDUP_REMOVED lines=10> */
.L_x_1:


//--------------------- .nv.global.init           --------------------------
	.section	.nv.global.init,"aw",@progbits
.nv.global.init:
	.type		_$_str,@object
	.size		_$_str,(_$_str_$_2 - _$_str)
_$_str:
        /*0000*/ 	.byte	0x5f, 0x5f, 0x43, 0x55, 0x44, 0x41, 0x5f, 0x46, 0x54, 0x5a, 0x00
	.type		_$_str_$_2,@object
	.size		_$_str_$_2,(.L_1 - _$_str_$_2)
_$_str_$_2:
        /*000b*/ 	.byte	0x5f, 0x5f, 0x43, 0x55, 0x44, 0x41, 0x5f, 0x50, 0x52, 0x45, 0x43, 0x5f, 0x53, 0x51, 0x52, 0x54
        /*001b*/ 	.byte	0x00
.L_1:


//--------------------- .nv.constant0.triton_poi_fused__native_batch_norm_legit_no_training_cat_relu_35 --------------------------
	.section	.nv.constant0.triton_poi_fused__native_batch_norm_legit_no_training_cat_relu_35,"a",@progbits
	.sectionflags	@""
	.align	4
.nv.constant0.triton_poi_fused__native_batch_norm_legit_no_training_cat_relu_35:
	.zero		628
